	.headerflags	@"EF_CUDA_TEXMODE_UNIFIED EF_CUDA_64BIT_ADDRESS EF_CUDA_ACCELERATORS EF_CUDA_SM90 EF_CUDA_VIRTUAL_SM(EF_CUDA_SM90)"
	.elftype	@"ET_EXEC"


//--------------------- .nv.info                  --------------------------
	.section	.nv.info,"",@"SHT_CUDA_INFO"
	.align	4


	//----- nvinfo : EIATTR_REGCOUNT
	.align		4
        /*0000*/ 	.byte	0x04, 0x2f
        /*0002*/ 	.short	(.L_2 - .L_1)
	.align		4
.L_1:
        /*0004*/ 	.word	index@(triton_per_fused_add_log_neg_sum_0)
        /*0008*/ 	.word	0x0000001c


	//----- nvinfo : EIATTR_MIN_STACK_SIZE
	.align		4
.L_2:
        /*000c*/ 	.byte	0x04, 0x12
        /*000e*/ 	.short	(.L_4 - .L_3)
	.align		4
.L_3:
        /*0010*/ 	.word	index@(triton_per_fused_add_log_neg_sum_0)
        /*0014*/ 	.word	0x00000000


	//----- nvinfo : EIATTR_FRAME_SIZE
	.align		4
.L_4:
        /*0018*/ 	.byte	0x04, 0x11
        /*001a*/ 	.short	(.L_6 - .L_5)
	.align		4
.L_5:
        /*001c*/ 	.word	index@(triton_per_fused_add_log_neg_sum_0)
        /*0020*/ 	.word	0x00000000


	//----- nvinfo : EIATTR_MIN_STACK_SIZE
	.align		4
.L_6:
        /*0024*/ 	.byte	0x04, 0x12
        /*0026*/ 	.short	(.L_8 - .L_7)
	.align		4
.L_7:
        /*0028*/ 	.word	index@(triton_per_fused_add_log_neg_sum_0)
        /*002c*/ 	.word	0x00000000
.L_8:


//--------------------- .nv.info.triton_per_fused_add_log_neg_sum_0 --------------------------
	.section	.nv.info.triton_per_fused_add_log_neg_sum_0,"",@"SHT_CUDA_INFO"
	.sectionflags	@""
	.align	4


	//----- nvinfo : EIATTR_CUDA_API_VERSION
	.align		4
        /*0000*/ 	.byte	0x04, 0x37
        /*0002*/ 	.short	(.L_10 - .L_9)
.L_9:
        /*0004*/ 	.word	0x0000007c


	//----- nvinfo : EIATTR_KPARAM_INFO
	.align		4
.L_10:
        /*0008*/ 	.byte	0x04, 0x17
        /*000a*/ 	.short	(.L_12 - .L_11)
.L_11:
        /*000c*/ 	.word	0x00000000
        /*0010*/ 	.short	0x0003
        /*0012*/ 	.short	0x0018
        /*0014*/ 	.byte	0x00, 0xf0, 0x11, 0x00


	//----- nvinfo : EIATTR_KPARAM_INFO
	.align		4
.L_12:
        /*0018*/ 	.byte	0x04, 0x17
        /*001a*/ 	.short	(.L_14 - .L_13)
.L_13:
        /*001c*/ 	.word	0x00000000
        /*0020*/ 	.short	0x0002
        /*0022*/ 	.short	0x0010
        /*0024*/ 	.byte	0x00, 0xf4, 0x21, 0x00


	//----- nvinfo : EIATTR_KPARAM_INFO
	.align		4
.L_14:
        /*0028*/ 	.byte	0x04, 0x17
        /*002a*/ 	.short	(.L_16 - .L_15)
.L_15:
        /*002c*/ 	.word	0x00000000
        /*0030*/ 	.short	0x0001
        /*0032*/ 	.short	0x0008
        /*0034*/ 	.byte	0x00, 0xf4, 0x21, 0x00


	//----- nvinfo : EIATTR_KPARAM_INFO
	.align		4
.L_16:
        /*0038*/ 	.byte	0x04, 0x17
        /*003a*/ 	.short	(.L_18 - .L_17)
.L_17:
        /*003c*/ 	.word	0x00000000
        /*0040*/ 	.short	0x0000
        /*0042*/ 	.short	0x0000
        /*0044*/ 	.byte	0x00, 0xf4, 0x21, 0x00


	//----- nvinfo : EIATTR_SPARSE_MMA_MASK
	.align		4
.L_18:
        /*0048*/ 	.byte	0x03, 0x50
        /*004a*/ 	.short	0x0000


	//----- nvinfo : EIATTR_MAXREG_COUNT
	.align		4
        /*004c*/ 	.byte	0x03, 0x1b
        /*004e*/ 	.short	0x00ff


	//----- nvinfo : EIATTR_COOP_GROUP_MASK_REGIDS
	.align		4
        /*0050*/ 	.byte	0x04, 0x29
        /*0052*/ 	.short	(.L_20 - .L_19)


	//   ....[0]....
.L_19:
        /*0054*/ 	.word	0xffffffff


	//   ....[1]....
        /*0058*/ 	.word	0xffffffff


	//   ....[2]....
        /*005c*/ 	.word	0xffffffff


	//   ....[3]....
        /*0060*/ 	.word	0xffffffff


	//   ....[4]....
        /*0064*/ 	.word	0xffffffff


	//   ....[5]....
        /*0068*/ 	.word	0xffffffff


	//   ....[6]....
        /*006c*/ 	.word	0xffffffff


	//   ....[7]....
        /*0070*/ 	.word	0xffffffff


	//   ....[8]....
        /*0074*/ 	.word	0xffffffff


	//   ....[9]....
        /*0078*/ 	.word	0xffffffff


	//   ....[10]....
        /*007c*/ 	.word	0xffffffff


	//   ....[11]....
        /*0080*/ 	.word	0xffffffff


	//----- nvinfo : EIATTR_COOP_GROUP_INSTR_OFFSETS
	.align		4
.L_20:
        /*0084*/ 	.byte	0x04, 0x28
        /*0086*/ 	.short	(.L_22 - .L_21)


	//   ....[0]....
.L_21:
        /*0088*/ 	.word	0x000001f0


	//   ....[1]....
        /*008c*/ 	.word	0x00000790


	//   ....[2]....
        /*0090*/ 	.word	0x00000840


	//   ....[3]....
        /*0094*/ 	.word	0x00000870


	//   ....[4]....
        /*0098*/ 	.word	0x00000890


	//   ....[5]....
        /*009c*/ 	.word	0x000008a0


	//   ....[6]....
        /*00a0*/ 	.word	0x000008d0


	//   ....[7]....
        /*00a4*/ 	.word	0x000008f0


	//   ....[8]....
        /*00a8*/ 	.word	0x00000920


	//   ....[9]....
        /*00ac*/ 	.word	0x00000980


	//   ....[10]....
        /*00b0*/ 	.word	0x000009b0


	//   ....[11]....
        /*00b4*/ 	.word	0x00000a40


	//----- nvinfo : EIATTR_EXIT_INSTR_OFFSETS
	.align		4
.L_22:
        /*00b8*/ 	.byte	0x04, 0x1c
        /*00ba*/ 	.short	(.L_24 - .L_23)


	//   ....[0]....
.L_23:
        /*00bc*/ 	.word	0x00000ab0


	//   ....[1]....
        /*00c0*/ 	.word	0x00000b20


	//----- nvinfo : EIATTR_REQNTID
	.align		4
.L_24:
        /*00c4*/ 	.byte	0x04, 0x10
        /*00c6*/ 	.short	(.L_26 - .L_25)
.L_25:
        /*00c8*/ 	.word	0x00000040
        /*00cc*/ 	.word	0x00000001
        /*00d0*/ 	.word	0x00000001


	//----- nvinfo : EIATTR_CBANK_PARAM_SIZE
	.align		4
.L_26:
        /*00d4*/ 	.byte	0x03, 0x19
        /*00d6*/ 	.short	0x001c


	//----- nvinfo : EIATTR_PARAM_CBANK
	.align		4
        /*00d8*/ 	.byte	0x04, 0x0a
        /*00da*/ 	.short	(.L_28 - .L_27)
	.align		4
.L_27:
        /*00dc*/ 	.word	index@(.nv.constant0.triton_per_fused_add_log_neg_sum_0)
        /*00e0*/ 	.short	0x0210
        /*00e2*/ 	.short	0x001c


	//----- nvinfo : EIATTR_SW_WAR
	.align		4
.L_28:
        /*00e4*/ 	.byte	0x04, 0x36
        /*00e6*/ 	.short	(.L_30 - .L_29)
.L_29:
        /*00e8*/ 	.word	0x00000008
.L_30:


//--------------------- .nv.callgraph             --------------------------
	.section	.nv.callgraph,"",@"SHT_CUDA_CALLGRAPH"
	.align	4
	.sectionentsize	8
	.align		4
        /*0000*/ 	.word	0x00000000
	.align		4
        /*0004*/ 	.word	0xffffffff
	.align		4
        /*0008*/ 	.word	0x00000000
	.align		4
        /*000c*/ 	.word	0xfffffffe
	.align		4
        /*0010*/ 	.word	0x00000000
	.align		4
        /*0014*/ 	.word	0xfffffffd
	.align		4
        /*0018*/ 	.word	0x00000000
	.align		4
        /*001c*/ 	.word	0xfffffffc


//--------------------- .nv.constant4             --------------------------
	.section	.nv.constant4,"a",@progbits
	.align	8
	.align		8
.nv.constant4:
        /*0000*/ 	.dword	_$_str


//--------------------- .text.triton_per_fused_add_log_neg_sum_0 --------------------------
	.section	.text.triton_per_fused_add_log_neg_sum_0,"ax",@progbits
	.sectionflags	@"SHF_BARRIERS=1"
	.align	128
        .global         triton_per_fused_add_log_neg_sum_0
        .type           triton_per_fused_add_log_neg_sum_0,@function
        .size           triton_per_fused_add_log_neg_sum_0,(.L_x_1 - triton_per_fused_add_log_neg_sum_0)
        .other          triton_per_fused_add_log_neg_sum_0,@"STO_CUDA_ENTRY STV_DEFAULT"
triton_per_fused_add_log_neg_sum_0:
.text.triton_per_fused_add_log_neg_sum_0:
[----:B------:R-:W0:Y:S02]  /*0000*/  LDC R1, c[0x0][0x28] ;  /* 0x00000a00ff017b82 */ /* 0x000e240000000800 */
[----:B------:R-:W1:Y:S01]  /*0010*/  S2R R21, SR_TID.X ;  /* 0x0000000000157919 */ /* 0x000e620000002100 */
[----:B------:R-:W2:Y:S01]  /*0020*/  LDC.64 R12, c[0x0][0x218] ;  /* 0x00008600ff0c7b82 */ /* 0x000ea20000000a00 */
[----:B------:R-:W-:-:S07]  /*0030*/  ULDC.64 UR6, c[0x0][0x208] ;  /* 0x0000820000067ab9 */ /* 0x000fce0000000a00 */
[----:B------:R-:W3:Y:S01]  /*0040*/  LDC.64 R4, c[0x0][0x220] ;  /* 0x00008800ff047b82 */ /* 0x000ee20000000a00 */
[----:B-1----:R-:W-:-:S04]  /*0050*/  SHF.L.U32 R0, R21, 0x2, RZ ;  /* 0x0000000215007819 */ /* 0x002fc800000006ff */
[----:B------:R-:W-:-:S05]  /*0060*/  LOP3.LUT R7, R0, 0xfc, RZ, 0xc0, !PT ;  /* 0x000000fc00077812 */ /* 0x000fca00078ec0ff */
[----:B--2---:R-:W-:-:S05]  /*0070*/  IMAD.WIDE.U32 R12, R7, 0x4, R12 ;  /* 0x00000004070c7825 */ /* 0x004fca00078e000c */
[----:B------:R-:W2:Y:S01]  /*0080*/  LDG.E.128 R8, desc[UR6][R12.64] ;  /* 0x000000060c087981 */ /* 0x000ea2000c1e1d00 */
[----:B---3--:R-:W-:-:S06]  /*0090*/  IMAD.WIDE.U32 R4, R7, 0x4, R4 ;  /* 0x0000000407047825 */ /* 0x008fcc00078e0004 */
[----:B------:R-:W3:Y:S01]  /*00a0*/  LDG.E.128 R4, desc[UR6][R4.64] ;  /* 0x0000000604047981 */ /* 0x000ee2000c1e1d00 */
[----:B------:R-:W1:Y:S01]  /*00b0*/  S2UR UR5, SR_CgaCtaId ;  /* 0x00000000000579c3 */ /* 0x000e620000008800 */
[----:B------:R-:W-:Y:S02]  /*00c0*/  UMOV UR4, 0x400 ;  /* 0x0000040000047882 */ /* 0x000fe40000000000 */
[----:B-1----:R-:W-:Y:S01]  /*00d0*/  UPRMT UR4, UR5, 0x654, UR4 ;  /* 0x0000065405047896 */ /* 0x002fe20008000004 */
[----:B--2---:R-:W-:Y:S01]  /*00e0*/  FADD R8, R8, 1.1920928955078125e-07 ;  /* 0x3400000008087421 */ /* 0x004fe20000000000 */
[----:B------:R-:W-:Y:S01]  /*00f0*/  FADD R9, R9, 1.1920928955078125e-07 ;  /* 0x3400000009097421 */ /* 0x000fe20000000000 */
[----:B------:R-:W-:Y:S01]  /*0100*/  FADD R11, R11, 1.1920928955078125e-07 ;  /* 0x340000000b0b7421 */ /* 0x000fe20000000000 */
[----:B------:R-:W-:Y:S02]  /*0110*/  FADD R10, R10, 1.1920928955078125e-07 ;  /* 0x340000000a0a7421 */ /* 0x000fe40000000000 */
[----:B------:R-:W-:-:S02]  /*0120*/  FSETP.GEU.AND P0, PT, R8, 1.175494350822287508e-38, PT ;  /* 0x008000000800780b */ /* 0x000fc40003f0e000 */
[----:B------:R-:W-:Y:S01]  /*0130*/  FSETP.GEU.AND P1, PT, R9, 1.175494350822287508e-38, PT ;  /* 0x008000000900780b */ /* 0x000fe20003f2e000 */
[----:B---3--:R-:W-:Y:S01]  /*0140*/  FADD R5, R4, R5 ;  /* 0x0000000504057221 */ /* 0x008fe20000000000 */
[----:B------:R-:W-:Y:S02]  /*0150*/  FSETP.GEU.AND P3, PT, R11, 1.175494350822287508e-38, PT ;  /* 0x008000000b00780b */ /* 0x000fe40003f6e000 */
[----:B------:R-:W-:Y:S01]  /*0160*/  FSETP.GEU.AND P2, PT, R10, 1.175494350822287508e-38, PT ;  /* 0x008000000a00780b */ /* 0x000fe20003f4e000 */
[----:B------:R-:W-:Y:S01]  /*0170*/  FADD R6, R6, R5 ;  /* 0x0000000506067221 */ /* 0x000fe20000000000 */
[----:B------:R-:W-:Y:S02]  /*0180*/  FSEL R13, RZ, -23, P0 ;  /* 0xc1b80000ff0d7808 */ /* 0x000fe40000000000 */
[----:B------:R-:W-:Y:S01]  /*0190*/  FSEL R20, RZ, -23, P1 ;  /* 0xc1b80000ff147808 */ /* 0x000fe20000800000 */
[----:B------:R-:W-:Y:S01]  /*01a0*/  FADD R6, R7, R6 ;  /* 0x0000000607067221 */ /* 0x000fe20000000000 */
[----:B------:R-:W-:Y:S01]  /*01b0*/  FSEL R15, RZ, -23, P3 ;  /* 0xc1b80000ff0f7808 */ /* 0x000fe20001800000 */
[----:B------:R-:W-:Y:S01]  /*01c0*/  @!P0 FMUL R8, R8, 8388608 ;  /* 0x4b00000008088820 */ /* 0x000fe20000400000 */
[----:B------:R-:W-:Y:S01]  /*01d0*/  FSEL R14, RZ, -23, P2 ;  /* 0xc1b80000ff0e7808 */ /* 0x000fe20001000000 */
[----:B------:R-:W-:Y:S01]  /*01e0*/  @!P1 FMUL R9, R9, 8388608 ;  /* 0x4b00000009099820 */ /* 0x000fe20000400000 */
[----:B------:R-:W1:Y:S01]  /*01f0*/  SHFL.BFLY PT, R5, R6, 0x10, 0x1f ;  /* 0x0e001f0006057f89 */ /* 0x000e6200000e0000 */
[----:B------:R-:W-:Y:S01]  /*0200*/  @!P3 FMUL R11, R11, 8388608 ;  /* 0x4b0000000b0bb820 */ /* 0x000fe20000400000 */
[----:B------:R-:W-:Y:S01]  /*0210*/  IADD3 R17, R8, -0x3f2aaaab, RZ ;  /* 0xc0d5555508117810 */ /* 0x000fe20007ffe0ff */
[----:B------:R-:W-:Y:S01]  /*0220*/  @!P2 FMUL R10, R10, 8388608 ;  /* 0x4b0000000a0aa820 */ /* 0x000fe20000400000 */
[----:B------:R-:W-:-:S02]  /*0230*/  IADD3 R18, R9, -0x3f2aaaab, RZ ;  /* 0xc0d5555509127810 */ /* 0x000fc40007ffe0ff */
[----:B------:R-:W-:Y:S02]  /*0240*/  IADD3 R16, R11, -0x3f2aaaab, RZ ;  /* 0xc0d555550b107810 */ /* 0x000fe40007ffe0ff */
[----:B------:R-:W-:Y:S02]  /*0250*/  LOP3.LUT R17, R17, 0xff800000, RZ, 0xc0, !PT ;  /* 0xff80000011117812 */ /* 0x000fe400078ec0ff */
[----:B------:R-:W-:Y:S02]  /*0260*/  LOP3.LUT R18, R18, 0xff800000, RZ, 0xc0, !PT ;  /* 0xff80000012127812 */ /* 0x000fe400078ec0ff */
[----:B------:R-:W-:Y:S02]  /*0270*/  LOP3.LUT R16, R16, 0xff800000, RZ, 0xc0, !PT ;  /* 0xff80000010107812 */ /* 0x000fe400078ec0ff */
[----:B------:R-:W-:Y:S02]  /*0280*/  IADD3 R19, R10, -0x3f2aaaab, RZ ;  /* 0xc0d555550a137810 */ /* 0x000fe40007ffe0ff */
[----:B------:R-:W-:-:S02]  /*0290*/  I2FP.F32.S32 R12, R17 ;  /* 0x00000011000c7245 */ /* 0x000fc40000201400 */
[----:B------:R-:W-:Y:S02]  /*02a0*/  I2FP.F32.S32 R23, R18 ;  /* 0x0000001200177245 */ /* 0x000fe40000201400 */
[----:B------:R-:W-:Y:S01]  /*02b0*/  I2FP.F32.S32 R22, R16 ;  /* 0x0000001000167245 */ /* 0x000fe20000201400 */
[----:B------:R-:W-:Y:S01]  /*02c0*/  FFMA.FTZ R13, R12, 1.1920928955078125e-07, R13 ;  /* 0x340000000c0d7823 */ /* 0x000fe2000001000d */
[----:B------:R-:W-:Y:S01]  /*02d0*/  LOP3.LUT R19, R19, 0xff800000, RZ, 0xc0, !PT ;  /* 0xff80000013137812 */ /* 0x000fe200078ec0ff */
[----:B------:R-:W-:Y:S01]  /*02e0*/  FFMA.FTZ R12, R23, 1.1920928955078125e-07, R20 ;  /* 0x34000000170c7823 */ /* 0x000fe20000010014 */
[----:B------:R-:W-:Y:S01]  /*02f0*/  HFMA2.MMA R20, -RZ, RZ, 1.5048828125, 33.21875 ;  /* 0x3e055027ff147435 */ /* 0x000fe200000001ff */
[----:B------:R-:W-:Y:S01]  /*0300*/  FFMA.FTZ R15, R22, 1.1920928955078125e-07, R15 ;  /* 0x34000000160f7823 */ /* 0x000fe2000001000f */
[----:B------:R-:W-:Y:S01]  /*0310*/  IADD3 R17, R8, -R17, RZ ;  /* 0x8000001108117210 */ /* 0x000fe20007ffe0ff */
[----:B-1----:R-:W-:Y:S01]  /*0320*/  FADD R7, R6, R5 ;  /* 0x0000000506077221 */ /* 0x002fe20000000000 */
[----:B------:R-:W-:-:S02]  /*0330*/  IADD3 R22, R10, -R19, RZ ;  /* 0x800000130a167210 */ /* 0x000fc40007ffe0ff */
[----:B------:R-:W-:Y:S02]  /*0340*/  IADD3 R16, R11, -R16, RZ ;  /* 0x800000100b107210 */ /* 0x000fe40007ffe0ff */
[----:B------:R-:W-:Y:S01]  /*0350*/  I2FP.F32.S32 R25, R19 ;  /* 0x0000001300197245 */ /* 0x000fe20000201400 */
[----:B------:R-:W-:Y:S01]  /*0360*/  FADD R19, R17, -1 ;  /* 0xbf80000011137421 */ /* 0x000fe20000000000 */
[----:B------:R-:W-:Y:S01]  /*0370*/  IADD3 R18, R9, -R18, RZ ;  /* 0x8000001209127210 */ /* 0x000fe20007ffe0ff */
[----:B------:R-:W-:Y:S01]  /*0380*/  FADD R17, R22, -1 ;  /* 0xbf80000016117421 */ /* 0x000fe20000000000 */
[----:B------:R-:W-:Y:S01]  /*0390*/  FADD R16, R16, -1 ;  /* 0xbf80000010107421 */ /* 0x000fe20000000000 */
[----:B------:R-:W-:Y:S01]  /*03a0*/  FFMA.FTZ R14, R25, 1.1920928955078125e-07, R14 ;  /* 0x34000000190e7823 */ /* 0x000fe2000001000e */
[-C--:B------:R-:W-:Y:S01]  /*03b0*/  FFMA.FTZ R22, R19, -R20.reuse, 0.14084610342979431152 ;  /* 0x3e1039f613167423 */ /* 0x080fe20000010814 */
[-C--:B------:R-:W-:Y:S01]  /*03c0*/  FFMA.FTZ R24, R17, -R20.reuse, 0.14084610342979431152 ;  /* 0x3e1039f611187423 */ /* 0x080fe20000010814 */
[----:B------:R-:W-:Y:S01]  /*03d0*/  FFMA.FTZ R25, R16, -R20, 0.14084610342979431152 ;  /* 0x3e1039f610197423 */ /* 0x000fe20000010814 */
[----:B------:R-:W-:Y:S01]  /*03e0*/  FADD R18, R18, -1 ;  /* 0xbf80000012127421 */ /* 0x000fe20000000000 */
[----:B------:R-:W-:Y:S01]  /*03f0*/  FFMA.FTZ R22, R19, R22, -0.12148627638816833496 ;  /* 0xbdf8cdcc13167423 */ /* 0x000fe20000010016 */
[----:B------:R-:W-:Y:S01]  /*0400*/  FFMA.FTZ R24, R17, R24, -0.12148627638816833496 ;  /* 0xbdf8cdcc11187423 */ /* 0x000fe20000010018 */
[----:B------:R-:W-:Y:S01]  /*0410*/  FFMA.FTZ R25, R16, R25, -0.12148627638816833496 ;  /* 0xbdf8cdcc10197423 */ /* 0x000fe20000010019 */
[----:B------:R-:W-:Y:S01]  /*0420*/  FFMA.FTZ R23, R18, -R20, 0.14084610342979431152 ;  /* 0x3e1039f612177423 */ /* 0x000fe20000010814 */
[----:B------:R-:W-:Y:S01]  /*0430*/  FFMA.FTZ R22, R19, R22, 0.13980610668659210205 ;  /* 0x3e0f295513167423 */ /* 0x000fe20000010016 */
[----:B------:R-:W-:Y:S01]  /*0440*/  FFMA.FTZ R24, R17, R24, 0.13980610668659210205 ;  /* 0x3e0f295511187423 */ /* 0x000fe20000010018 */
[----:B------:R-:W-:Y:S01]  /*0450*/  FFMA.FTZ R25, R16, R25, 0.13980610668659210205 ;  /* 0x3e0f295510197423 */ /* 0x000fe20000010019 */
[----:B------:R-:W-:Y:S01]  /*0460*/  FFMA.FTZ R23, R18, R23, -0.12148627638816833496 ;  /* 0xbdf8cdcc12177423 */ /* 0x000fe20000010017 */
[----:B------:R-:W-:Y:S01]  /*0470*/  FFMA.FTZ R22, R19, R22, -0.16684235632419586182 ;  /* 0xbe2ad8b913167423 */ /* 0x000fe20000010016 */
[----:B------:R-:W-:Y:S01]  /*0480*/  FFMA.FTZ R24, R17, R24, -0.16684235632419586182 ;  /* 0xbe2ad8b911187423 */ /* 0x000fe20000010018 */
[----:B------:R-:W-:Y:S01]  /*0490*/  FFMA.FTZ R25, R16, R25, -0.16684235632419586182 ;  /* 0xbe2ad8b910197423 */ /* 0x000fe20000010019 */
[----:B------:R-:W-:Y:S01]  /*04a0*/  FFMA.FTZ R23, R18, R23, 0.13980610668659210205 ;  /* 0x3e0f295512177423 */ /* 0x000fe20000010017 */
[----:B------:R-:W-:Y:S01]  /*04b0*/  FFMA.FTZ R22, R19, R22, 0.20012299716472625732 ;  /* 0x3e4ced0b13167423 */ /* 0x000fe20000010016 */
[----:B------:R-:W-:Y:S01]  /*04c0*/  FFMA.FTZ R24, R17, R24, 0.20012299716472625732 ;  /* 0x3e4ced0b11187423 */ /* 0x000fe20000010018 */
[----:B------:R-:W-:Y:S01]  /*04d0*/  FFMA.FTZ R25, R16, R25, 0.20012299716472625732 ;  /* 0x3e4ced0b10197423 */ /* 0x000fe20000010019 */
[----:B------:R-:W-:Y:S01]  /*04e0*/  FFMA.FTZ R23, R18, R23, -0.16684235632419586182 ;  /* 0xbe2ad8b912177423 */ /* 0x000fe20000010017 */
[----:B------:R-:W-:Y:S01]  /*04f0*/  FFMA.FTZ R22, R19, R22, -0.24999669194221496582 ;  /* 0xbe7fff2213167423 */ /* 0x000fe20000010016 */
[C---:B------:R-:W-:Y:S01]  /*0500*/  FFMA.FTZ R24, R17.reuse, R24, -0.24999669194221496582 ;  /* 0xbe7fff2211187423 */ /* 0x040fe20000010018 */
[----:B------:R-:W-:Y:S01]  /*0510*/  FFMA.FTZ R25, R16, R25, -0.24999669194221496582 ;  /* 0xbe7fff2210197423 */ /* 0x000fe20000010019 */
[----:B------:R-:W-:Y:S01]  /*0520*/  FFMA.FTZ R23, R18, R23, 0.20012299716472625732 ;  /* 0x3e4ced0b12177423 */ /* 0x000fe20000010017 */
[----:B------:R-:W-:Y:S01]  /*0530*/  ISETP.GE.U32.AND P1, PT, R8, 0x7f800000, PT ;  /* 0x7f8000000800780c */ /* 0x000fe20003f26070 */
[----:B------:R-:W-:Y:S01]  /*0540*/  FFMA.FTZ R24, R17, R24, 0.33333182334899902344 ;  /* 0x3eaaaa7811187423 */ /* 0x000fe20000010018 */
[----:B------:R-:W-:Y:S01]  /*0550*/  FFMA.FTZ R25, R16, R25, 0.33333182334899902344 ;  /* 0x3eaaaa7810197423 */ /* 0x000fe20000010019 */
[----:B------:R-:W-:Y:S01]  /*0560*/  FFMA.FTZ R23, R18, R23, -0.24999669194221496582 ;  /* 0xbe7fff2212177423 */ /* 0x000fe20000010017 */
[----:B------:R-:W-:Y:S01]  /*0570*/  ISETP.GE.U32.AND P4, PT, R9, 0x7f800000, PT ;  /* 0x7f8000000900780c */ /* 0x000fe20003f86070 */
[----:B------:R-:W-:Y:S01]  /*0580*/  FFMA.FTZ R24, R17, R24, -0.5 ;  /* 0xbf00000011187423 */ /* 0x000fe20000010018 */
[----:B------:R-:W-:Y:S01]  /*0590*/  FFMA.FTZ R25, R16, R25, -0.5 ;  /* 0xbf00000010197423 */ /* 0x000fe20000010019 */
[----:B------:R-:W-:Y:S01]  /*05a0*/  FFMA.FTZ R22, R19, R22, 0.33333182334899902344 ;  /* 0x3eaaaa7813167423 */ /* 0x000fe20000010016 */
[----:B------:R-:W-:Y:S01]  /*05b0*/  FFMA.FTZ R23, R18, R23, 0.33333182334899902344 ;  /* 0x3eaaaa7812177423 */ /* 0x000fe20000010017 */
[----:B------:R-:W-:Y:S01]  /*05c0*/  ISETP.GE.U32.AND P3, PT, R10, 0x7f800000, PT ;  /* 0x7f8000000a00780c */ /* 0x000fe20003f66070 */
[----:B------:R-:W-:Y:S01]  /*05d0*/  FMUL R24, R17, R24 ;  /* 0x0000001811187220 */ /* 0x000fe20000400000 */
[----:B------:R-:W-:Y:S01]  /*05e0*/  FMUL R25, R16, R25 ;  /* 0x0000001910197220 */ /* 0x000fe20000400000 */
[----:B------:R-:W-:Y:S01]  /*05f0*/  FFMA.FTZ R22, R19, R22, -0.5 ;  /* 0xbf00000013167423 */ /* 0x000fe20000010016 */
[----:B------:R-:W-:Y:S01]  /*0600*/  FFMA.FTZ R23, R18, R23, -0.5 ;  /* 0xbf00000012177423 */ /* 0x000fe20000010017 */
[----:B------:R-:W-:Y:S01]  /*0610*/  FFMA.FTZ R17, R17, R24, R17 ;  /* 0x0000001811117223 */ /* 0x000fe20000010011 */
[----:B------:R-:W-:Y:S01]  /*0620*/  FFMA.FTZ R16, R16, R25, R16 ;  /* 0x0000001910107223 */ /* 0x000fe20000010010 */
[----:B------:R-:W-:Y:S01]  /*0630*/  ISETP.GE.U32.AND P0, PT, R11, 0x7f800000, PT ;  /* 0x7f8000000b00780c */ /* 0x000fe20003f06070 */
[----:B------:R-:W-:Y:S01]  /*0640*/  FMUL R22, R19, R22 ;  /* 0x0000001613167220 */ /* 0x000fe20000400000 */
[----:B------:R-:W-:Y:S01]  /*0650*/  FMUL R23, R18, R23 ;  /* 0x0000001712177220 */ /* 0x000fe20000400000 */
[----:B------:R-:W-:Y:S01]  /*0660*/  FFMA.FTZ R14, R14, 0.69314718246459960938, R17 ;  /* 0x3f3172180e0e7823 */ /* 0x000fe20000010011 */
[----:B------:R-:W-:Y:S01]  /*0670*/  FFMA.FTZ R15, R15, 0.69314718246459960938, R16 ;  /* 0x3f3172180f0f7823 */ /* 0x000fe20000010010 */
[----:B------:R-:W-:Y:S01]  /*0680*/  FFMA.FTZ R22, R19, R22, R19 ;  /* 0x0000001613167223 */ /* 0x000fe20000010013 */
[----:B------:R-:W-:Y:S01]  /*0690*/  FFMA.FTZ R23, R18, R23, R18 ;  /* 0x0000001712177223 */ /* 0x000fe20000010012 */
[----:B------:R-:W-:-:S02]  /*06a0*/  @P1 MOV R17, 0x7f800000 ;  /* 0x7f80000000111802 */ /* 0x000fc40000000f00 */
[----:B------:R-:W-:Y:S01]  /*06b0*/  @P4 MOV R16, 0x7f800000 ;  /* 0x7f80000000104802 */ /* 0x000fe20000000f00 */
[----:B------:R-:W-:Y:S01]  /*06c0*/  FFMA.FTZ R13, R13, 0.69314718246459960938, R22 ;  /* 0x3f3172180d0d7823 */ /* 0x000fe20000010016 */
[----:B------:R-:W-:Y:S01]  /*06d0*/  FFMA.FTZ R12, R12, 0.69314718246459960938, R23 ;  /* 0x3f3172180c0c7823 */ /* 0x000fe20000010017 */
[----:B------:R-:W-:Y:S01]  /*06e0*/  @P3 MOV R19, 0x7f800000 ;  /* 0x7f80000000133802 */ /* 0x000fe20000000f00 */
[C---:B------:R-:W-:Y:S01]  /*06f0*/  @P1 FFMA.FTZ R13, R8.reuse, R17, +INF ;  /* 0x7f800000080d1423 */ /* 0x040fe20000010011 */
[C---:B------:R-:W-:Y:S01]  /*0700*/  @P4 FFMA.FTZ R12, R9.reuse, R16, +INF ;  /* 0x7f800000090c4423 */ /* 0x040fe20000010010 */
[----:B------:R-:W-:Y:S02]  /*0710*/  FSETP.NEU.AND P2, PT, R8, RZ, PT ;  /* 0x000000ff0800720b */ /* 0x000fe40003f4d000 */
[----:B------:R-:W-:Y:S01]  /*0720*/  FSETP.NEU.AND P1, PT, R9, RZ, PT ;  /* 0x000000ff0900720b */ /* 0x000fe20003f2d000 */
[----:B------:R-:W-:Y:S01]  /*0730*/  @P3 FFMA.FTZ R14, R10, R19, +INF ;  /* 0x7f8000000a0e3423 */ /* 0x000fe20000010013 */
[----:B------:R-:W-:-:S02]  /*0740*/  @P0 MOV R8, 0x7f800000 ;  /* 0x7f80000000080802 */ /* 0x000fc40000000f00 */
[----:B------:R-:W-:Y:S02]  /*0750*/  FSETP.NEU.AND P4, PT, R10, RZ, PT ;  /* 0x000000ff0a00720b */ /* 0x000fe40003f8d000 */
[----:B------:R-:W-:Y:S01]  /*0760*/  FSEL R13, R13, -INF , P2 ;  /* 0xff8000000d0d7808 */ /* 0x000fe20001000000 */
[C---:B------:R-:W-:Y:S01]  /*0770*/  @P0 FFMA.FTZ R15, R11.reuse, R8, +INF ;  /* 0x7f8000000b0f0423 */ /* 0x040fe20000010008 */
[----:B------:R-:W-:Y:S01]  /*0780*/  FSEL R12, R12, -INF , P1 ;  /* 0xff8000000c0c7808 */ /* 0x000fe20000800000 */
[----:B------:R-:W1:Y:S01]  /*0790*/  SHFL.BFLY PT, R10, R7, 0x8, 0x1f ;  /* 0x0d001f00070a7f89 */ /* 0x000e6200000e0000 */
[----:B------:R-:W-:Y:S02]  /*07a0*/  FSETP.NEU.AND P1, PT, R11, RZ, PT ;  /* 0x000000ff0b00720b */ /* 0x000fe40003f2d000 */
[----:B------:R-:W-:Y:S01]  /*07b0*/  FSEL R14, R14, -INF , P4 ;  /* 0xff8000000e0e7808 */ /* 0x000fe20002000000 */
[----:B------:R-:W-:Y:S01]  /*07c0*/  FADD R13, R12, R13 ;  /* 0x0000000d0c0d7221 */ /* 0x000fe20000000000 */
[----:B------:R-:W-:-:S02]  /*07d0*/  FSEL R15, R15, -INF , P1 ;  /* 0xff8000000f0f7808 */ /* 0x000fc40000800000 */
[C---:B------:R-:W-:Y:S01]  /*07e0*/  LOP3.LUT P1, RZ, R21.reuse, 0x1f, RZ, 0xc0, !PT ;  /* 0x0000001f15ff7812 */ /* 0x040fe2000782c0ff */
[----:B------:R-:W-:Y:S01]  /*07f0*/  FADD R14, R14, R13 ;  /* 0x0000000d0e0e7221 */ /* 0x000fe20000000000 */
[----:B------:R-:W-:Y:S02]  /*0800*/  SHF.R.U32.HI R6, RZ, 0x3, R21 ;  /* 0x00000003ff067819 */ /* 0x000fe40000011615 */
[----:B------:R-:W-:Y:S01]  /*0810*/  ISETP.GE.AND P2, PT, R21, 0x2, PT ;  /* 0x000000021500780c */ /* 0x000fe20003f46270 */
[----:B------:R-:W-:Y:S01]  /*0820*/  FADD R14, R15, R14 ;  /* 0x0000000e0f0e7221 */ /* 0x000fe20000000000 */
[----:B------:R-:W-:-:S04]  /*0830*/  LOP3.LUT R6, R6, 0x4, RZ, 0xc0, !PT ;  /* 0x0000000406067812 */ /* 0x000fc800078ec0ff */
[----:B------:R-:W2:Y:S01]  /*0840*/  SHFL.BFLY PT, R9, R14, 0x10, 0x1f ;  /* 0x0e001f000e097f89 */ /* 0x000ea200000e0000 */
[----:B-1----:R-:W-:Y:S01]  /*0850*/  FADD R10, R7, R10 ;  /* 0x0000000a070a7221 */ /* 0x002fe20000000000 */
[----:B--2---:R-:W-:-:S05]  /*0860*/  FADD R9, R14, R9 ;  /* 0x000000090e097221 */ /* 0x004fca0000000000 */
[----:B------:R-:W1:Y:S02]  /*0870*/  SHFL.BFLY PT, R8, R9, 0x8, 0x1f ;  /* 0x0d001f0009087f89 */ /* 0x000e6400000e0000 */
[----:B-1----:R-:W-:Y:S02]  /*0880*/  FADD R8, R9, R8 ;  /* 0x0000000809087221 */ /* 0x002fe40000000000 */
[----:B------:R-:W1:Y:S04]  /*0890*/  SHFL.BFLY PT, R9, R10, 0x4, 0x1f ;  /* 0x0c801f000a097f89 */ /* 0x000e6800000e0000 */
[----:B------:R-:W2:Y:S01]  /*08a0*/  SHFL.BFLY PT, R11, R8, 0x4, 0x1f ;  /* 0x0c801f00080b7f89 */ /* 0x000ea200000e0000 */
[----:B-1----:R-:W-:Y:S01]  /*08b0*/  FADD R9, R10, R9 ;  /* 0x000000090a097221 */ /* 0x002fe20000000000 */
[----:B--2---:R-:W-:-:S05]  /*08c0*/  FADD R11, R8, R11 ;  /* 0x0000000b080b7221 */ /* 0x004fca0000000000 */
[----:B------:R-:W1:Y:S02]  /*08d0*/  SHFL.BFLY PT, R4, R11, 0x2, 0x1f ;  /* 0x0c401f000b047f89 */ /* 0x000e6400000e0000 */
[----:B-1----:R-:W-:-:S05]  /*08e0*/  FADD R4, R11, R4 ;  /* 0x000000040b047221 */ /* 0x002fca0000000000 */
[----:B------:R-:W1:Y:S02]  /*08f0*/  SHFL.BFLY PT, R5, R4, 0x1, 0x1f ;  /* 0x0c201f0004057f89 */ /* 0x000e6400000e0000 */
[----:B-1----:R-:W-:Y:S01]  /*0900*/  FADD R11, R4, R5 ;  /* 0x00000005040b7221 */ /* 0x002fe20000000000 */
[----:B------:R-:W-:Y:S01]  /*0910*/  LOP3.LUT R5, R21, 0x1, RZ, 0xc0, !PT ;  /* 0x0000000115057812 */ /* 0x000fe200078ec0ff */
[----:B------:R-:W1:Y:S03]  /*0920*/  SHFL.BFLY PT, R4, R9, 0x2, 0x1f ;  /* 0x0c401f0009047f89 */ /* 0x000e6600000e0000 */
[----:B------:R-:W-:Y:S01]  /*0930*/  ISETP.NE.U32.AND P0, PT, R5, 0x1, PT ;  /* 0x000000010500780c */ /* 0x000fe20003f05070 */
[----:B------:R-:W-:Y:S01]  /*0940*/  @!P1 STS [R6+UR4], R11 ;  /* 0x0000000b06009988 */ /* 0x000fe20008000804 */
[----:B------:R-:W-:Y:S02]  /*0950*/  BAR.SYNC.DEFER_BLOCKING 0x0 ;  /* 0x0000000000007b1d */ /* 0x000fe40000010000 */
[----:B------:R-:W-:Y:S01]  /*0960*/  ISETP.LT.AND P0, PT, R21, 0x2, P0 ;  /* 0x000000021500780c */ /* 0x000fe20000701270 */
[----:B-1----:R-:W-:-:S05]  /*0970*/  FADD R7, R9, R4 ;  /* 0x0000000409077221 */ /* 0x002fca0000000000 */
[----:B------:R-:W1:Y:S04]  /*0980*/  SHFL.BFLY PT, R8, R7, 0x1, 0x1f ;  /* 0x0c201f0007087f89 */ /* 0x000e6800000e0000 */
[----:B------:R-:W2:Y:S01]  /*0990*/  @!P2 LDS R3, [R0+UR4] ;  /* 0x000000040003a984 */ /* 0x000ea20008000800 */
[----:B-1----:R-:W-:-:S03]  /*09a0*/  FADD R11, R7, R8 ;  /* 0x00000008070b7221 */ /* 0x002fc60000000000 */
[----:B--2---:R-:W1:Y:S02]  /*09b0*/  SHFL.BFLY PT, R4, R3, 0x1, 0x1f ;  /* 0x0c201f0003047f89 */ /* 0x004e6400000e0000 */
[----:B-1----:R-:W-:-:S05]  /*09c0*/  FADD R5, R3, R4 ;  /* 0x0000000403057221 */ /* 0x002fca0000000000 */
[----:B------:R-:W-:Y:S01]  /*09d0*/  @P0 STS [R0+UR4], R5 ;  /* 0x0000000500000988 */ /* 0x000fe20008000804 */
[----:B------:R-:W-:Y:S06]  /*09e0*/  BAR.SYNC.DEFER_BLOCKING 0x0 ;  /* 0x0000000000007b1d */ /* 0x000fec0000010000 */
[----:B------:R-:W-:Y:S02]  /*09f0*/  LDS R4, [UR4] ;  /* 0x00000004ff047984 */ /* 0x000fe40008000800 */
[----:B------:R-:W-:Y:S06]  /*0a00*/  BAR.SYNC.DEFER_BLOCKING 0x0 ;  /* 0x0000000000007b1d */ /* 0x000fec0000010000 */
[----:B------:R-:W-:Y:S02]  /*0a10*/  @!P1 STS [R6+UR4], R11 ;  /* 0x0000000b06009988 */ /* 0x000fe40008000804 */
[----:B------:R-:W-:Y:S06]  /*0a20*/  BAR.SYNC.DEFER_BLOCKING 0x0 ;  /* 0x0000000000007b1d */ /* 0x000fec0000010000 */
[----:B------:R-:W1:Y:S04]  /*0a30*/  @!P2 LDS R2, [R0+UR4] ;  /* 0x000000040002a984 */ /* 0x000e680008000800 */
[----:B-1----:R-:W1:Y:S02]  /*0a40*/  SHFL.BFLY PT, R3, R2, 0x1, 0x1f ;  /* 0x0c201f0002037f89 */ /* 0x002e6400000e0000 */
[----:B-1----:R-:W-:-:S05]  /*0a50*/  FADD R3, R2, R3 ;  /* 0x0000000302037221 */ /* 0x002fca0000000000 */
[----:B------:R1:W-:Y:S01]  /*0a60*/  @P0 STS [R0+UR4], R3 ;  /* 0x0000000300000988 */ /* 0x0003e20008000804 */
[----:B------:R-:W-:Y:S01]  /*0a70*/  BAR.SYNC.DEFER_BLOCKING 0x0 ;  /* 0x0000000000007b1d */ /* 0x000fe20000010000 */
[----:B------:R-:W-:-:S05]  /*0a80*/  LOP3.LUT P0, RZ, R21, 0x3f, RZ, 0xc0, !PT ;  /* 0x0000003f15ff7812 */ /* 0x000fca000780c0ff */
[----:B------:R-:W2:Y:S02]  /*0a90*/  LDS R5, [UR4] ;  /* 0x00000004ff057984 */ /* 0x000ea40008000800 */
[----:B------:R-:W-:Y:S06]  /*0aa0*/  BAR.SYNC.DEFER_BLOCKING 0x0 ;  /* 0x0000000000007b1d */ /* 0x000fec0000010000 */
[----:B-1----:R-:W-:Y:S05]  /*0ab0*/  @P0 EXIT ;  /* 0x000000000000094d */ /* 0x002fea0003800000 */
[----:B------:R-:W0:Y:S01]  /*0ac0*/  LDC.64 R2, c[0x0][0x210] ;  /* 0x00008400ff027b82 */ /* 0x000e220000000a00 */
[----:B------:R-:W-:Y:S01]  /*0ad0*/  FADD R4, RZ, R4 ;  /* 0x00000004ff047221 */ /* 0x000fe20000000000 */
[----:B--2---:R-:W-:-:S03]  /*0ae0*/  FADD R5, RZ, R5 ;  /* 0x00000005ff057221 */ /* 0x004fc60000000000 */
[----:B------:R-:W-:-:S04]  /*0af0*/  FADD R4, RZ, -R4 ;  /* 0x80000004ff047221 */ /* 0x000fc80000000000 */
[----:B------:R-:W-:-:S05]  /*0b00*/  FADD R5, R5, R4 ;  /* 0x0000000405057221 */ /* 0x000fca0000000000 */
[----:B0-----:R-:W-:Y:S01]  /*0b10*/  STG.E desc[UR6][R2.64], R5 ;  /* 0x0000000502007986 */ /* 0x001fe2000c101906 */
[----:B------:R-:W-:Y:S05]  /*0b20*/  EXIT ;  /* 0x000000000000794d */ /* 0x000fea0003800000 */
.L_x_0:
[----:B------:R-:W-:-:S00]  /*0b30*/  BRA `(.L_x_0) ;  /* 0xfffffffc00fc7947 */ /* 0x000fc0000383ffff */
[----:B------:R-:W-:-:S00]  /*0b40*/  NOP ;  /* 0x0000000000007918 */ /* 0x000fc00000000000 */
        /* <DEDUP_REMOVED lines=11> */
.L_x_1:


//--------------------- .nv.global.init           --------------------------
	.section	.nv.global.init,"aw",@progbits
.nv.global.init:
	.type		_$_str,@object
	.size		_$_str,(.L_0 - _$_str)
_$_str:
        /*0000*/ 	.byte	0x5f, 0x5f, 0x43, 0x55, 0x44, 0x41, 0x5f, 0x46, 0x54, 0x5a, 0x00
.L_0:


//--------------------- .nv.shared.triton_per_fused_add_log_neg_sum_0 --------------------------
	.section	.nv.shared.triton_per_fused_add_log_neg_sum_0,"aw",@nobits
	.sectionflags	@""
	.align	16
	.zero		1024


//--------------------- .nv.constant0.triton_per_fused_add_log_neg_sum_0 --------------------------
	.section	.nv.constant0.triton_per_fused_add_log_neg_sum_0,"a",@progbits
	.sectionflags	@""
	.align	4
.nv.constant0.triton_per_fused_add_log_neg_sum_0:
	.zero		556
